	.headerflags	@"EF_CUDA_TEXMODE_UNIFIED EF_CUDA_64BIT_ADDRESS EF_CUDA_ACCELERATORS EF_CUDA_SM90 EF_CUDA_VIRTUAL_SM(EF_CUDA_SM90)"
	.elftype	@"ET_EXEC"


//--------------------- .nv.info                  --------------------------
	.section	.nv.info,"",@"SHT_CUDA_INFO"
	.align	4


	//----- nvinfo : EIATTR_REGCOUNT
	.align		4
        /*0000*/ 	.byte	0x04, 0x2f
        /*0002*/ 	.short	(.L_1 - .L_0)
	.align		4
.L_0:
        /*0004*/ 	.word	index@(triton_poi_fused_convolution_leaky_relu_1)
        /*0008*/ 	.word	0x0000000c


	//----- nvinfo : EIATTR_MIN_STACK_SIZE
	.align		4
.L_1:
        /*000c*/ 	.byte	0x04, 0x12
        /*000e*/ 	.short	(.L_3 - .L_2)
	.align		4
.L_2:
        /*0010*/ 	.word	index@(triton_poi_fused_convolution_leaky_relu_1)
        /*0014*/ 	.word	0x00000000


	//----- nvinfo : EIATTR_FRAME_SIZE
	.align		4
.L_3:
        /*0018*/ 	.byte	0x04, 0x11
        /*001a*/ 	.short	(.L_5 - .L_4)
	.align		4
.L_4:
        /*001c*/ 	.word	index@(triton_poi_fused_convolution_leaky_relu_1)
        /*0020*/ 	.word	0x00000000


	//----- nvinfo : EIATTR_MIN_STACK_SIZE
	.align		4
.L_5:
        /*0024*/ 	.byte	0x04, 0x12
        /*0026*/ 	.short	(.L_7 - .L_6)
	.align		4
.L_6:
        /*0028*/ 	.word	index@(triton_poi_fused_convolution_leaky_relu_1)
        /*002c*/ 	.word	0x00000000
.L_7:


//--------------------- .nv.info.triton_poi_fused_convolution_leaky_relu_1 --------------------------
	.section	.nv.info.triton_poi_fused_convolution_leaky_relu_1,"",@"SHT_CUDA_INFO"
	.sectionflags	@""
	.align	4


	//----- nvinfo : EIATTR_CUDA_API_VERSION
	.align		4
        /*0000*/ 	.byte	0x04, 0x37
        /*0002*/ 	.short	(.L_9 - .L_8)
.L_8:
        /*0004*/ 	.word	0x0000007c


	//----- nvinfo : EIATTR_KPARAM_INFO
	.align		4
.L_9:
        /*0008*/ 	.byte	0x04, 0x17
        /*000a*/ 	.short	(.L_11 - .L_10)
.L_10:
        /*000c*/ 	.word	0x00000000
        /*0010*/ 	.short	0x0002
        /*0012*/ 	.short	0x0010
        /*0014*/ 	.byte	0x00, 0xf0, 0x11, 0x00


	//----- nvinfo : EIATTR_KPARAM_INFO
	.align		4
.L_11:
        /*0018*/ 	.byte	0x04, 0x17
        /*001a*/ 	.short	(.L_13 - .L_12)
.L_12:
        /*001c*/ 	.word	0x00000000
        /*0020*/ 	.short	0x0001
        /*0022*/ 	.short	0x0008
        /*0024*/ 	.byte	0x00, 0xf4, 0x21, 0x00


	//----- nvinfo : EIATTR_KPARAM_INFO
	.align		4
.L_13:
        /*0028*/ 	.byte	0x04, 0x17
        /*002a*/ 	.short	(.L_15 - .L_14)
.L_14:
        /*002c*/ 	.word	0x00000000
        /*0030*/ 	.short	0x0000
        /*0032*/ 	.short	0x0000
        /*0034*/ 	.byte	0x00, 0xf4, 0x21, 0x00


	//----- nvinfo : EIATTR_SPARSE_MMA_MASK
	.align		4
.L_15:
        /*0038*/ 	.byte	0x03, 0x50
        /*003a*/ 	.short	0x0000


	//----- nvinfo : EIATTR_MAXREG_COUNT
	.align		4
        /*003c*/ 	.byte	0x03, 0x1b
        /*003e*/ 	.short	0x00ff


	//----- nvinfo : EIATTR_EXIT_INSTR_OFFSETS
	.align		4
        /*0040*/ 	.byte	0x04, 0x1c
        /*0042*/ 	.short	(.L_17 - .L_16)


	//   ....[0]....
.L_16:
        /*0044*/ 	.word	0x000001b0


	//----- nvinfo : EIATTR_REQNTID
	.align		4
.L_17:
        /*0048*/ 	.byte	0x04, 0x10
        /*004a*/ 	.short	(.L_19 - .L_18)
.L_18:
        /*004c*/ 	.word	0x00000100
        /*0050*/ 	.word	0x00000001
        /*0054*/ 	.word	0x00000001


	//----- nvinfo : EIATTR_CBANK_PARAM_SIZE
	.align		4
.L_19:
        /*0058*/ 	.byte	0x03, 0x19
        /*005a*/ 	.short	0x0014


	//----- nvinfo : EIATTR_PARAM_CBANK
	.align		4
        /*005c*/ 	.byte	0x04, 0x0a
        /*005e*/ 	.short	(.L_21 - .L_20)
	.align		4
.L_20:
        /*0060*/ 	.word	index@(.nv.constant0.triton_poi_fused_convolution_leaky_relu_1)
        /*0064*/ 	.short	0x0210
        /*0066*/ 	.short	0x0014


	//----- nvinfo : EIATTR_SW_WAR
	.align		4
.L_21:
        /*0068*/ 	.byte	0x04, 0x36
        /*006a*/ 	.short	(.L_23 - .L_22)
.L_22:
        /*006c*/ 	.word	0x00000008
.L_23:


//--------------------- .nv.callgraph             --------------------------
	.section	.nv.callgraph,"",@"SHT_CUDA_CALLGRAPH"
	.align	4
	.sectionentsize	8
	.align		4
        /*0000*/ 	.word	0x00000000
	.align		4
        /*0004*/ 	.word	0xffffffff
	.align		4
        /*0008*/ 	.word	0x00000000
	.align		4
        /*000c*/ 	.word	0xfffffffe
	.align		4
        /*0010*/ 	.word	0x00000000
	.align		4
        /*0014*/ 	.word	0xfffffffd
	.align		4
        /*0018*/ 	.word	0x00000000
	.align		4
        /*001c*/ 	.word	0xfffffffc


//--------------------- .text.triton_poi_fused_convolution_leaky_relu_1 --------------------------
	.section	.text.triton_poi_fused_convolution_leaky_relu_1,"ax",@progbits
	.align	128
        .global         triton_poi_fused_convolution_leaky_relu_1
        .type           triton_poi_fused_convolution_leaky_relu_1,@function
        .size           triton_poi_fused_convolution_leaky_relu_1,(.L_x_1 - triton_poi_fused_convolution_leaky_relu_1)
        .other          triton_poi_fused_convolution_leaky_relu_1,@"STO_CUDA_ENTRY STV_DEFAULT"
triton_poi_fused_convolution_leaky_relu_1:
.text.triton_poi_fused_convolution_leaky_relu_1:
[----:B------:R-:W-:Y:S01]  /*0000*/  LDC R1, c[0x0][0x28] ;  /* 0x00000a00ff017b82 */ /* 0x000fe20000000800 */
[----:B------:R-:W1:Y:S07]  /*0010*/  S2R R0, SR_TID.X ;  /* 0x0000000000007919 */ /* 0x000e6e0000002100 */
[----:B------:R-:W2:Y:S01]  /*0020*/  LDC.64 R4, c[0x0][0x218] ;  /* 0x00008600ff047b82 */ /* 0x000ea20000000a00 */
[----:B------:R-:W-:Y:S01]  /*0030*/  ULDC.64 UR4, c[0x0][0x208] ;  /* 0x0000820000047ab9 */ /* 0x000fe20000000a00 */
[----:B------:R-:W3:Y:S06]  /*0040*/  S2R R7, SR_CTAID.X ;  /* 0x0000000000077919 */ /* 0x000eec0000002500 */
[----:B------:R-:W4:Y:S01]  /*0050*/  LDC.64 R2, c[0x0][0x210] ;  /* 0x00008400ff027b82 */ /* 0x000f220000000a00 */
[----:B-1----:R-:W-:Y:S01]  /*0060*/  IMAD.SHL.U32 R0, R0, 0x2, RZ ;  /* 0x0000000200007824 */ /* 0x002fe200078e00ff */
[----:B---3--:R-:W-:-:S04]  /*0070*/  SHF.R.S32.HI R6, RZ, 0x16, R7 ;  /* 0x00000016ff067819 */ /* 0x008fc80000011407 */
[----:B------:R-:W-:Y:S02]  /*0080*/  LOP3.LUT R0, R0, 0x1fe, RZ, 0xc0, !PT ;  /* 0x000001fe00007812 */ /* 0x000fe400078ec0ff */
[----:B------:R-:W-:-:S03]  /*0090*/  SGXT R6, R6, 0x1 ;  /* 0x000000010606781a */ /* 0x000fc60000000200 */
[----:B------:R-:W-:-:S04]  /*00a0*/  IMAD R7, R7, 0x200, R0 ;  /* 0x0000020007077824 */ /* 0x000fc800078e0200 */
[----:B----4-:R-:W-:Y:S01]  /*00b0*/  IMAD.WIDE R2, R7, 0x4, R2 ;  /* 0x0000000407027825 */ /* 0x010fe200078e0202 */
[----:B------:R-:W-:-:S04]  /*00c0*/  LEA.HI R6, R6, R7, RZ, 0x8 ;  /* 0x0000000706067211 */ /* 0x000fc800078f40ff */
[----:B------:R-:W-:-:S04]  /*00d0*/  SHF.R.S32.HI R6, RZ, 0x8, R6 ;  /* 0x00000008ff067819 */ /* 0x000fc80000011406 */
[----:B------:R-:W-:-:S04]  /*00e0*/  LEA.HI R0, R6, R6, RZ, 0x7 ;  /* 0x0000000606007211 */ /* 0x000fc800078f38ff */
[----:B------:R-:W-:-:S05]  /*00f0*/  LOP3.LUT R9, R0, 0xffffff80, RZ, 0xc0, !PT ;  /* 0xffffff8000097812 */ /* 0x000fca00078ec0ff */
[----:B------:R-:W-:Y:S02]  /*0100*/  IMAD.IADD R9, R6, 0x1, -R9 ;  /* 0x0000000106097824 */ /* 0x000fe400078e0a09 */
[----:B------:R-:W3:Y:S02]  /*0110*/  LDG.E.64 R6, desc[UR4][R2.64] ;  /* 0x0000000402067981 */ /* 0x000ee4000c1e1b00 */
[----:B--2---:R-:W-:-:S06]  /*0120*/  IMAD.WIDE R4, R9, 0x4, R4 ;  /* 0x0000000409047825 */ /* 0x004fcc00078e0204 */
[----:B------:R-:W3:Y:S02]  /*0130*/  LDG.E.EL R4, desc[UR4][R4.64] ;  /* 0x0000000404047981 */ /* 0x000ee4000c2e1900 */
[CC--:B---3--:R-:W-:Y:S02]  /*0140*/  FSETP.GT.AND P0, PT, R6.reuse, -R4.reuse, PT ;  /* 0x800000040600720b */ /* 0x0c8fe40003f04000 */
[C---:B------:R-:W-:Y:S01]  /*0150*/  FSETP.GT.AND P1, PT, R7.reuse, -R4, PT ;  /* 0x800000040700720b */ /* 0x040fe20003f24000 */
[--C-:B------:R-:W-:Y:S01]  /*0160*/  FADD R6, R6, R4.reuse ;  /* 0x0000000406067221 */ /* 0x100fe20000000000 */
[----:B------:R-:W-:-:S09]  /*0170*/  FADD R7, R7, R4 ;  /* 0x0000000407077221 */ /* 0x000fd20000000000 */
[----:B------:R-:W-:Y:S02]  /*0180*/  @!P0 FMUL R6, R6, 0.20000000298023223877 ;  /* 0x3e4ccccd06068820 */ /* 0x000fe40000400000 */
[----:B------:R-:W-:-:S05]  /*0190*/  @!P1 FMUL R7, R7, 0.20000000298023223877 ;  /* 0x3e4ccccd07079820 */ /* 0x000fca0000400000 */
[----:B------:R-:W-:Y:S01]  /*01a0*/  STG.E.64 desc[UR4][R2.64], R6 ;  /* 0x0000000602007986 */ /* 0x000fe2000c101b04 */
[----:B------:R-:W-:Y:S05]  /*01b0*/  EXIT ;  /* 0x000000000000794d */ /* 0x000fea0003800000 */
.L_x_0:
[----:B------:R-:W-:-:S00]  /*01c0*/  BRA `(.L_x_0) ;  /* 0xfffffffc00fc7947 */ /* 0x000fc0000383ffff */
[----:B------:R-:W-:-:S00]  /*01d0*/  NOP ;  /* 0x0000000000007918 */ /* 0x000fc00000000000 */
        /* <DEDUP_REMOVED lines=10> */
.L_x_1:


//--------------------- .nv.constant0.triton_poi_fused_convolution_leaky_relu_1 --------------------------
	.section	.nv.constant0.triton_poi_fused_convolution_leaky_relu_1,"a",@progbits
	.sectionflags	@""
	.align	4
.nv.constant0.triton_poi_fused_convolution_leaky_relu_1:
	.zero		548
